	.headerflags	@"EF_CUDA_TEXMODE_UNIFIED EF_CUDA_64BIT_ADDRESS EF_CUDA_ACCELERATORS EF_CUDA_SM90 EF_CUDA_VIRTUAL_SM(EF_CUDA_SM90)"
	.elftype	@"ET_EXEC"


//--------------------- .nv.info                  --------------------------
	.section	.nv.info,"",@"SHT_CUDA_INFO"
	.align	4


	//----- nvinfo : EIATTR_REGCOUNT
	.align		4
        /*0000*/ 	.byte	0x04, 0x2f
        /*0002*/ 	.short	(.L_1 - .L_0)
	.align		4
.L_0:
        /*0004*/ 	.word	index@(triton_poi_fused_convolution_relu_14)
        /*0008*/ 	.word	0x0000000c


	//----- nvinfo : EIATTR_MIN_STACK_SIZE
	.align		4
.L_1:
        /*000c*/ 	.byte	0x04, 0x12
        /*000e*/ 	.short	(.L_3 - .L_2)
	.align		4
.L_2:
        /*0010*/ 	.word	index@(triton_poi_fused_convolution_relu_14)
        /*0014*/ 	.word	0x00000000


	//----- nvinfo : EIATTR_FRAME_SIZE
	.align		4
.L_3:
        /*0018*/ 	.byte	0x04, 0x11
        /*001a*/ 	.short	(.L_5 - .L_4)
	.align		4
.L_4:
        /*001c*/ 	.word	index@(triton_poi_fused_convolution_relu_14)
        /*0020*/ 	.word	0x00000000


	//----- nvinfo : EIATTR_MIN_STACK_SIZE
	.align		4
.L_5:
        /*0024*/ 	.byte	0x04, 0x12
        /*0026*/ 	.short	(.L_7 - .L_6)
	.align		4
.L_6:
        /*0028*/ 	.word	index@(triton_poi_fused_convolution_relu_14)
        /*002c*/ 	.word	0x00000000
.L_7:


//--------------------- .nv.info.triton_poi_fused_convolution_relu_14 --------------------------
	.section	.nv.info.triton_poi_fused_convolution_relu_14,"",@"SHT_CUDA_INFO"
	.sectionflags	@""
	.align	4


	//----- nvinfo : EIATTR_CUDA_API_VERSION
	.align		4
        /*0000*/ 	.byte	0x04, 0x37
        /*0002*/ 	.short	(.L_9 - .L_8)
.L_8:
        /*0004*/ 	.word	0x0000007c


	//----- nvinfo : EIATTR_KPARAM_INFO
	.align		4
.L_9:
        /*0008*/ 	.byte	0x04, 0x17
        /*000a*/ 	.short	(.L_11 - .L_10)
.L_10:
        /*000c*/ 	.word	0x00000000
        /*0010*/ 	.short	0x0002
        /*0012*/ 	.short	0x0010
        /*0014*/ 	.byte	0x00, 0xf0, 0x11, 0x00


	//----- nvinfo : EIATTR_KPARAM_INFO
	.align		4
.L_11:
        /*0018*/ 	.byte	0x04, 0x17
        /*001a*/ 	.short	(.L_13 - .L_12)
.L_12:
        /*001c*/ 	.word	0x00000000
        /*0020*/ 	.short	0x0001
        /*0022*/ 	.short	0x0008
        /*0024*/ 	.byte	0x00, 0xf4, 0x21, 0x00


	//----- nvinfo : EIATTR_KPARAM_INFO
	.align		4
.L_13:
        /*0028*/ 	.byte	0x04, 0x17
        /*002a*/ 	.short	(.L_15 - .L_14)
.L_14:
        /*002c*/ 	.word	0x00000000
        /*0030*/ 	.short	0x0000
        /*0032*/ 	.short	0x0000
        /*0034*/ 	.byte	0x00, 0xf4, 0x21, 0x00


	//----- nvinfo : EIATTR_SPARSE_MMA_MASK
	.align		4
.L_15:
        /*0038*/ 	.byte	0x03, 0x50
        /*003a*/ 	.short	0x0000


	//----- nvinfo : EIATTR_MAXREG_COUNT
	.align		4
        /*003c*/ 	.byte	0x03, 0x1b
        /*003e*/ 	.short	0x00ff


	//----- nvinfo : EIATTR_EXIT_INSTR_OFFSETS
	.align		4
        /*0040*/ 	.byte	0x04, 0x1c
        /*0042*/ 	.short	(.L_17 - .L_16)


	//   ....[0]....
.L_16:
        /*0044*/ 	.word	0x000001a0


	//   ....[1]....
        /*0048*/ 	.word	0x000001c0


	//----- nvinfo : EIATTR_REQNTID
	.align		4
.L_17:
        /*004c*/ 	.byte	0x04, 0x10
        /*004e*/ 	.short	(.L_19 - .L_18)
.L_18:
        /*0050*/ 	.word	0x00000080
        /*0054*/ 	.word	0x00000001
        /*0058*/ 	.word	0x00000001


	//----- nvinfo : EIATTR_CBANK_PARAM_SIZE
	.align		4
.L_19:
        /*005c*/ 	.byte	0x03, 0x19
        /*005e*/ 	.short	0x0014


	//----- nvinfo : EIATTR_PARAM_CBANK
	.align		4
        /*0060*/ 	.byte	0x04, 0x0a
        /*0062*/ 	.short	(.L_21 - .L_20)
	.align		4
.L_20:
        /*0064*/ 	.word	index@(.nv.constant0.triton_poi_fused_convolution_relu_14)
        /*0068*/ 	.short	0x0210
        /*006a*/ 	.short	0x0014


	//----- nvinfo : EIATTR_SW_WAR
	.align		4
.L_21:
        /*006c*/ 	.byte	0x04, 0x36
        /*006e*/ 	.short	(.L_23 - .L_22)
.L_22:
        /*0070*/ 	.word	0x00000008
.L_23:


//--------------------- .nv.callgraph             --------------------------
	.section	.nv.callgraph,"",@"SHT_CUDA_CALLGRAPH"
	.align	4
	.sectionentsize	8
	.align		4
        /*0000*/ 	.word	0x00000000
	.align		4
        /*0004*/ 	.word	0xffffffff
	.align		4
        /*0008*/ 	.word	0x00000000
	.align		4
        /*000c*/ 	.word	0xfffffffe
	.align		4
        /*0010*/ 	.word	0x00000000
	.align		4
        /*0014*/ 	.word	0xfffffffd
	.align		4
        /*0018*/ 	.word	0x00000000
	.align		4
        /*001c*/ 	.word	0xfffffffc


//--------------------- .text.triton_poi_fused_convolution_relu_14 --------------------------
	.section	.text.triton_poi_fused_convolution_relu_14,"ax",@progbits
	.align	128
        .global         triton_poi_fused_convolution_relu_14
        .type           triton_poi_fused_convolution_relu_14,@function
        .size           triton_poi_fused_convolution_relu_14,(.L_x_1 - triton_poi_fused_convolution_relu_14)
        .other          triton_poi_fused_convolution_relu_14,@"STO_CUDA_ENTRY STV_DEFAULT"
triton_poi_fused_convolution_relu_14:
.text.triton_poi_fused_convolution_relu_14:
[----:B------:R-:W0:Y:S02]  /*0000*/  LDC R1, c[0x0][0x28] ;  /* 0x00000a00ff017b82 */ /* 0x000e240000000800 */
[----:B------:R-:W1:Y:S01]  /*0010*/  S2R R0, SR_TID.X ;  /* 0x0000000000007919 */ /* 0x000e620000002100 */
[----:B------:R-:W2:Y:S01]  /*0020*/  LDC.64 R2, c[0x0][0x210] ;  /* 0x00008400ff027b82 */ /* 0x000ea20000000a00 */
[----:B------:R-:W-:Y:S01]  /*0030*/  ULDC.64 UR4, c[0x0][0x208] ;  /* 0x0000820000047ab9 */ /* 0x000fe20000000a00 */
[----:B------:R-:W3:Y:S06]  /*0040*/  S2R R7, SR_CTAID.X ;  /* 0x0000000000077919 */ /* 0x000eec0000002500 */
[----:B------:R-:W4:Y:S01]  /*0050*/  LDC.64 R4, c[0x0][0x218] ;  /* 0x00008600ff047b82 */ /* 0x000f220000000a00 */
[----:B-1----:R-:W-:-:S05]  /*0060*/  IMAD.SHL.U32 R0, R0, 0x2, RZ ;  /* 0x0000000200007824 */ /* 0x002fca00078e00ff */
[----:B------:R-:W-:-:S05]  /*0070*/  LOP3.LUT R0, R0, 0xfe, RZ, 0xc0, !PT ;  /* 0x000000fe00007812 */ /* 0x000fca00078ec0ff */
[----:B---3--:R-:W-:-:S04]  /*0080*/  IMAD R7, R7, 0x100, R0 ;  /* 0x0000010007077824 */ /* 0x008fc800078e0200 */
[C---:B------:R-:W-:Y:S01]  /*0090*/  IMAD.HI R0, R7.reuse, 0x2aaaaaab, RZ ;  /* 0x2aaaaaab07007827 */ /* 0x040fe200078e02ff */
[----:B------:R-:W-:-:S03]  /*00a0*/  ISETP.GE.AND P2, PT, R7, 0x6c0, PT ;  /* 0x000006c00700780c */ /* 0x000fc60003f46270 */
[----:B--2---:R-:W-:Y:S01]  /*00b0*/  IMAD.WIDE R2, R7, 0x4, R2 ;  /* 0x0000000407027825 */ /* 0x004fe200078e0202 */
[----:B------:R-:W-:-:S04]  /*00c0*/  SHF.R.U32.HI R9, RZ, 0x1f, R0 ;  /* 0x0000001fff097819 */ /* 0x000fc80000011600 */
[----:B------:R-:W-:-:S05]  /*00d0*/  LEA.HI R0, R0, R9, RZ, 0x1d ;  /* 0x0000000900007211 */ /* 0x000fca00078fe8ff */
[----:B------:R-:W-:Y:S01]  /*00e0*/  IMAD R9, R0, -0x30, R7 ;  /* 0xffffffd000097824 */ /* 0x000fe200078e0207 */
[----:B------:R-:W-:-:S03]  /*00f0*/  CS2R R6, SRZ ;  /* 0x0000000000067805 */ /* 0x000fc6000001ff00 */
[----:B----4-:R-:W-:Y:S01]  /*0100*/  IMAD.WIDE R4, R9, 0x4, R4 ;  /* 0x0000000409047825 */ /* 0x010fe200078e0204 */
[----:B------:R-:W-:Y:S02]  /*0110*/  CS2R R8, SRZ ;  /* 0x0000000000087805 */ /* 0x000fe4000001ff00 */
[----:B------:R-:W2:Y:S04]  /*0120*/  @!P2 LDG.E.64 R6, desc[UR4][R2.64] ;  /* 0x000000040206a981 */ /* 0x000ea8000c1e1b00 */
[----:B------:R-:W2:Y:S02]  /*0130*/  @!P2 LDG.E.EL.64 R8, desc[UR4][R4.64] ;  /* 0x000000040408a981 */ /* 0x000ea4000c2e1b00 */
[----:B--2---:R-:W-:Y:S01]  /*0140*/  FSETP.GEU.AND P0, PT, R6, -R8, PT ;  /* 0x800000080600720b */ /* 0x004fe20003f0e000 */
[----:B------:R-:W-:Y:S01]  /*0150*/  FADD R6, R8, R6 ;  /* 0x0000000608067221 */ /* 0x000fe20000000000 */
[----:B------:R-:W-:Y:S01]  /*0160*/  FADD R0, R9, R7 ;  /* 0x0000000709007221 */ /* 0x000fe20000000000 */
[----:B------:R-:W-:-:S03]  /*0170*/  FSETP.GEU.AND P1, PT, R7, -R9, PT ;  /* 0x800000090700720b */ /* 0x000fc60003f2e000 */
[----:B------:R-:W-:Y:S02]  /*0180*/  FSEL R6, R6, RZ, P0 ;  /* 0x000000ff06067208 */ /* 0x000fe40000000000 */
[----:B------:R-:W-:Y:S01]  /*0190*/  FSEL R7, R0, RZ, P1 ;  /* 0x000000ff00077208 */ /* 0x000fe20000800000 */
[----:B------:R-:W-:Y:S07]  /*01a0*/  @P2 EXIT ;  /* 0x000000000000294d */ /* 0x000fee0003800000 */
[----:B------:R-:W-:Y:S01]  /*01b0*/  STG.E.64 desc[UR4][R2.64], R6 ;  /* 0x0000000602007986 */ /* 0x000fe2000c101b04 */
[----:B------:R-:W-:Y:S05]  /*01c0*/  EXIT ;  /* 0x000000000000794d */ /* 0x000fea0003800000 */
.L_x_0:
[----:B------:R-:W-:-:S00]  /*01d0*/  BRA `(.L_x_0) ;  /* 0xfffffffc00fc7947 */ /* 0x000fc0000383ffff */
[----:B------:R-:W-:-:S00]  /*01e0*/  NOP ;  /* 0x0000000000007918 */ /* 0x000fc00000000000 */
        /* <DEDUP_REMOVED lines=9> */
.L_x_1:


//--------------------- .nv.constant0.triton_poi_fused_convolution_relu_14 --------------------------
	.section	.nv.constant0.triton_poi_fused_convolution_relu_14,"a",@progbits
	.sectionflags	@""
	.align	4
.nv.constant0.triton_poi_fused_convolution_relu_14:
	.zero		548
